	.headerflags	@"EF_CUDA_TEXMODE_UNIFIED EF_CUDA_64BIT_ADDRESS EF_CUDA_ACCELERATORS EF_CUDA_SM90 EF_CUDA_VIRTUAL_SM(EF_CUDA_SM90)"
	.elftype	@"ET_EXEC"


//--------------------- .nv.info                  --------------------------
	.section	.nv.info,"",@"SHT_CUDA_INFO"
	.align	4


	//----- nvinfo : EIATTR_REGCOUNT
	.align		4
        /*0000*/ 	.byte	0x04, 0x2f
        /*0002*/ 	.short	(.L_3 - .L_2)
	.align		4
.L_2:
        /*0004*/ 	.word	index@(triton_per_fused__native_batch_norm_legit_no_training_add_convolution_mean_relu_13)
        /*0008*/ 	.word	0x00000020


	//----- nvinfo : EIATTR_MIN_STACK_SIZE
	.align		4
.L_3:
        /*000c*/ 	.byte	0x04, 0x12
        /*000e*/ 	.short	(.L_5 - .L_4)
	.align		4
.L_4:
        /*0010*/ 	.word	index@(triton_per_fused__native_batch_norm_legit_no_training_add_convolution_mean_relu_13)
        /*0014*/ 	.word	0x00000000


	//----- nvinfo : EIATTR_FRAME_SIZE
	.align		4
.L_5:
        /*0018*/ 	.byte	0x04, 0x11
        /*001a*/ 	.short	(.L_7 - .L_6)
	.align		4
.L_6:
        /*001c*/ 	.word	index@(triton_per_fused__native_batch_norm_legit_no_training_add_convolution_mean_relu_13)
        /*0020*/ 	.word	0x00000000


	//----- nvinfo : EIATTR_MIN_STACK_SIZE
	.align		4
.L_7:
        /*0024*/ 	.byte	0x04, 0x12
        /*0026*/ 	.short	(.L_9 - .L_8)
	.align		4
.L_8:
        /*0028*/ 	.word	index@(triton_per_fused__native_batch_norm_legit_no_training_add_convolution_mean_relu_13)
        /*002c*/ 	.word	0x00000000
.L_9:


//--------------------- .nv.info.triton_per_fused__native_batch_norm_legit_no_training_add_convolution_mean_relu_13 --------------------------
	.section	.nv.info.triton_per_fused__native_batch_norm_legit_no_training_add_convolution_mean_relu_13,"",@"SHT_CUDA_INFO"
	.sectionflags	@""
	.align	4


	//----- nvinfo : EIATTR_CUDA_API_VERSION
	.align		4
        /*0000*/ 	.byte	0x04, 0x37
        /*0002*/ 	.short	(.L_11 - .L_10)
.L_10:
        /*0004*/ 	.word	0x0000007c


	//----- nvinfo : EIATTR_KPARAM_INFO
	.align		4
.L_11:
        /*0008*/ 	.byte	0x04, 0x17
        /*000a*/ 	.short	(.L_13 - .L_12)
.L_12:
        /*000c*/ 	.word	0x00000000
        /*0010*/ 	.short	0x000d
        /*0012*/ 	.short	0x0064
        /*0014*/ 	.byte	0x00, 0xf0, 0x11, 0x00


	//----- nvinfo : EIATTR_KPARAM_INFO
	.align		4
.L_13:
        /*0018*/ 	.byte	0x04, 0x17
        /*001a*/ 	.short	(.L_15 - .L_14)
.L_14:
        /*001c*/ 	.word	0x00000000
        /*0020*/ 	.short	0x000c
        /*0022*/ 	.short	0x0060
        /*0024*/ 	.byte	0x00, 0xf0, 0x11, 0x00


	//----- nvinfo : EIATTR_KPARAM_INFO
	.align		4
.L_15:
        /*0028*/ 	.byte	0x04, 0x17
        /*002a*/ 	.short	(.L_17 - .L_16)
.L_16:
        /*002c*/ 	.word	0x00000000
        /*0030*/ 	.short	0x000b
        /*0032*/ 	.short	0x0058
        /*0034*/ 	.byte	0x00, 0xf4, 0x21, 0x00


	//----- nvinfo : EIATTR_KPARAM_INFO
	.align		4
.L_17:
        /*0038*/ 	.byte	0x04, 0x17
        /*003a*/ 	.short	(.L_19 - .L_18)
.L_18:
        /*003c*/ 	.word	0x00000000
        /*0040*/ 	.short	0x000a
        /*0042*/ 	.short	0x0050
        /*0044*/ 	.byte	0x00, 0xf4, 0x21, 0x00


	//----- nvinfo : EIATTR_KPARAM_INFO
	.align		4
.L_19:
        /*0048*/ 	.byte	0x04, 0x17
        /*004a*/ 	.short	(.L_21 - .L_20)
.L_20:
        /*004c*/ 	.word	0x00000000
        /*0050*/ 	.short	0x0009
        /*0052*/ 	.short	0x0048
        /*0054*/ 	.byte	0x00, 0xf4, 0x21, 0x00


	//----- nvinfo : EIATTR_KPARAM_INFO
	.align		4
.L_21:
        /*0058*/ 	.byte	0x04, 0x17
        /*005a*/ 	.short	(.L_23 - .L_22)
.L_22:
        /*005c*/ 	.word	0x00000000
        /*0060*/ 	.short	0x0008
        /*0062*/ 	.short	0x0040
        /*0064*/ 	.byte	0x00, 0xf4, 0x21, 0x00


	//----- nvinfo : EIATTR_KPARAM_INFO
	.align		4
.L_23:
        /*0068*/ 	.byte	0x04, 0x17
        /*006a*/ 	.short	(.L_25 - .L_24)
.L_24:
        /*006c*/ 	.word	0x00000000
        /*0070*/ 	.short	0x0007
        /*0072*/ 	.short	0x0038
        /*0074*/ 	.byte	0x00, 0xf4, 0x21, 0x00


	//----- nvinfo : EIATTR_KPARAM_INFO
	.align		4
.L_25:
        /*0078*/ 	.byte	0x04, 0x17
        /*007a*/ 	.short	(.L_27 - .L_26)
.L_26:
        /*007c*/ 	.word	0x00000000
        /*0080*/ 	.short	0x0006
        /*0082*/ 	.short	0x0030
        /*0084*/ 	.byte	0x00, 0xf4, 0x21, 0x00


	//----- nvinfo : EIATTR_KPARAM_INFO
	.align		4
.L_27:
        /*0088*/ 	.byte	0x04, 0x17
        /*008a*/ 	.short	(.L_29 - .L_28)
.L_28:
        /*008c*/ 	.word	0x00000000
        /*0090*/ 	.short	0x0005
        /*0092*/ 	.short	0x0028
        /*0094*/ 	.byte	0x00, 0xf4, 0x21, 0x00


	//----- nvinfo : EIATTR_KPARAM_INFO
	.align		4
.L_29:
        /*0098*/ 	.byte	0x04, 0x17
        /*009a*/ 	.short	(.L_31 - .L_30)
.L_30:
        /*009c*/ 	.word	0x00000000
        /*00a0*/ 	.short	0x0004
        /*00a2*/ 	.short	0x0020
        /*00a4*/ 	.byte	0x00, 0xf4, 0x21, 0x00


	//----- nvinfo : EIATTR_KPARAM_INFO
	.align		4
.L_31:
        /*00a8*/ 	.byte	0x04, 0x17
        /*00aa*/ 	.short	(.L_33 - .L_32)
.L_32:
        /*00ac*/ 	.word	0x00000000
        /*00b0*/ 	.short	0x0003
        /*00b2*/ 	.short	0x0018
        /*00b4*/ 	.byte	0x00, 0xf4, 0x21, 0x00


	//----- nvinfo : EIATTR_KPARAM_INFO
	.align		4
.L_33:
        /*00b8*/ 	.byte	0x04, 0x17
        /*00ba*/ 	.short	(.L_35 - .L_34)
.L_34:
        /*00bc*/ 	.word	0x00000000
        /*00c0*/ 	.short	0x0002
        /*00c2*/ 	.short	0x0010
        /*00c4*/ 	.byte	0x00, 0xf4, 0x21, 0x00


	//----- nvinfo : EIATTR_KPARAM_INFO
	.align		4
.L_35:
        /*00c8*/ 	.byte	0x04, 0x17
        /*00ca*/ 	.short	(.L_37 - .L_36)
.L_36:
        /*00cc*/ 	.word	0x00000000
        /*00d0*/ 	.short	0x0001
        /*00d2*/ 	.short	0x0008
        /*00d4*/ 	.byte	0x00, 0xf4, 0x21, 0x00


	//----- nvinfo : EIATTR_KPARAM_INFO
	.align		4
.L_37:
        /*00d8*/ 	.byte	0x04, 0x17
        /*00da*/ 	.short	(.L_39 - .L_38)
.L_38:
        /*00dc*/ 	.word	0x00000000
        /*00e0*/ 	.short	0x0000
        /*00e2*/ 	.short	0x0000
        /*00e4*/ 	.byte	0x00, 0xf4, 0x21, 0x00


	//----- nvinfo : EIATTR_SPARSE_MMA_MASK
	.align		4
.L_39:
        /*00e8*/ 	.byte	0x03, 0x50
        /*00ea*/ 	.short	0x0000


	//----- nvinfo : EIATTR_MAXREG_COUNT
	.align		4
        /*00ec*/ 	.byte	0x03, 0x1b
        /*00ee*/ 	.short	0x00ff


	//----- nvinfo : EIATTR_COOP_GROUP_MASK_REGIDS
	.align		4
        /*00f0*/ 	.byte	0x04, 0x29
        /*00f2*/ 	.short	(.L_41 - .L_40)


	//   ....[0]....
.L_40:
        /*00f4*/ 	.word	0xffffffff


	//   ....[1]....
        /*00f8*/ 	.word	0xffffffff


	//----- nvinfo : EIATTR_COOP_GROUP_INSTR_OFFSETS
	.align		4
.L_41:
        /*00fc*/ 	.byte	0x04, 0x28
        /*00fe*/ 	.short	(.L_43 - .L_42)


	//   ....[0]....
.L_42:
        /*0100*/ 	.word	0x00000890


	//   ....[1]....
        /*0104*/ 	.word	0x000008b0


	//----- nvinfo : EIATTR_EXIT_INSTR_OFFSETS
	.align		4
.L_43:
        /*0108*/ 	.byte	0x04, 0x1c
        /*010a*/ 	.short	(.L_45 - .L_44)


	//   ....[0]....
.L_44:
        /*010c*/ 	.word	0x000009a0


	//   ....[1]....
        /*0110*/ 	.word	0x000009d0


	//----- nvinfo : EIATTR_REQNTID
	.align		4
.L_45:
        /*0114*/ 	.byte	0x04, 0x10
        /*0116*/ 	.short	(.L_47 - .L_46)
.L_46:
        /*0118*/ 	.word	0x00000080
        /*011c*/ 	.word	0x00000001
        /*0120*/ 	.word	0x00000001


	//----- nvinfo : EIATTR_CBANK_PARAM_SIZE
	.align		4
.L_47:
        /*0124*/ 	.byte	0x03, 0x19
        /*0126*/ 	.short	0x0068


	//----- nvinfo : EIATTR_PARAM_CBANK
	.align		4
        /*0128*/ 	.byte	0x04, 0x0a
        /*012a*/ 	.short	(.L_49 - .L_48)
	.align		4
.L_48:
        /*012c*/ 	.word	index@(.nv.constant0.triton_per_fused__native_batch_norm_legit_no_training_add_convolution_mean_relu_13)
        /*0130*/ 	.short	0x0210
        /*0132*/ 	.short	0x0068


	//----- nvinfo : EIATTR_SW_WAR
	.align		4
.L_49:
        /*0134*/ 	.byte	0x04, 0x36
        /*0136*/ 	.short	(.L_51 - .L_50)
.L_50:
        /*0138*/ 	.word	0x00000008
.L_51:


//--------------------- .nv.callgraph             --------------------------
	.section	.nv.callgraph,"",@"SHT_CUDA_CALLGRAPH"
	.align	4
	.sectionentsize	8
	.align		4
        /*0000*/ 	.word	0x00000000
	.align		4
        /*0004*/ 	.word	0xffffffff
	.align		4
        /*0008*/ 	.word	0x00000000
	.align		4
        /*000c*/ 	.word	0xfffffffe
	.align		4
        /*0010*/ 	.word	0x00000000
	.align		4
        /*0014*/ 	.word	0xfffffffd
	.align		4
        /*0018*/ 	.word	0x00000000
	.align		4
        /*001c*/ 	.word	0xfffffffc


//--------------------- .nv.constant4             --------------------------
	.section	.nv.constant4,"a",@progbits
	.align	8
	.align		8
.nv.constant4:
        /*0000*/ 	.dword	_$_str
	.align		8
        /*0008*/ 	.dword	_$_str_$_2


//--------------------- .text.triton_per_fused__native_batch_norm_legit_no_training_add_convolution_mean_relu_13 --------------------------
	.section	.text.triton_per_fused__native_batch_norm_legit_no_training_add_convolution_mean_relu_13,"ax",@progbits
	.sectionflags	@"SHF_BARRIERS=1"
	.align	128
        .global         triton_per_fused__native_batch_norm_legit_no_training_add_convolution_mean_relu_13
        .type           triton_per_fused__native_batch_norm_legit_no_training_add_convolution_mean_relu_13,@function
        .size           triton_per_fused__native_batch_norm_legit_no_training_add_convolution_mean_relu_13,(.L_x_1 - triton_per_fused__native_batch_norm_legit_no_training_add_convolution_mean_relu_13)
        .other          triton_per_fused__native_batch_norm_legit_no_training_add_convolution_mean_relu_13,@"STO_CUDA_ENTRY STV_DEFAULT"
triton_per_fused__native_batch_norm_legit_no_training_add_convolution_mean_relu_13:
.text.triton_per_fused__native_batch_norm_legit_no_training_add_convolution_mean_relu_13:
[----:B------:R-:W0:Y:S01]  /*0000*/  LDC R1, c[0x0][0x28] ;  /* 0x00000a00ff017b82 */ /* 0x000e220000000800 */
[----:B------:R-:W1:Y:S07]  /*0010*/  S2R R3, SR_TID.X ;  /* 0x0000000000037919 */ /* 0x000e6e0000002100 */
[----:B------:R-:W2:Y:S01]  /*0020*/  LDC.64 R16, c[0x0][0x230] ;  /* 0x00008c00ff107b82 */ /* 0x000ea20000000a00 */
[----:B------:R-:W-:Y:S01]  /*0030*/  CS2R R24, SRZ ;  /* 0x0000000000187805 */ /* 0x000fe2000001ff00 */
[----:B------:R-:W-:Y:S01]  /*0040*/  ULDC.64 UR6, c[0x0][0x208] ;  /* 0x0000820000067ab9 */ /* 0x000fe20000000a00 */
[----:B------:R-:W3:Y:S05]  /*0050*/  S2R R2, SR_CTAID.X ;  /* 0x0000000000027919 */ /* 0x000eea0000002500 */
[----:B------:R-:W4:Y:S08]  /*0060*/  LDC.64 R26, c[0x0][0x258] ;  /* 0x00009600ff1a7b82 */ /* 0x000f300000000a00 */
[----:B------:R-:W5:Y:S08]  /*0070*/  LDC.64 R20, c[0x0][0x260] ;  /* 0x00009800ff147b82 */ /* 0x000f700000000a00 */
[----:B------:R-:W5:Y:S01]  /*0080*/  LDC.64 R18, c[0x0][0x268] ;  /* 0x00009a00ff127b82 */ /* 0x000f620000000a00 */
[----:B-1----:R-:W-:-:S07]  /*0090*/  SHF.R.U32.HI R5, RZ, 0x2, R3 ;  /* 0x00000002ff057819 */ /* 0x002fce0000011603 */
[----:B------:R-:W1:Y:S01]  /*00a0*/  LDC.64 R10, c[0x0][0x220] ;  /* 0x00008800ff0a7b82 */ /* 0x000e620000000a00 */
[----:B---3--:R-:W-:Y:S02]  /*00b0*/  SHF.L.U32 R0, R2, 0x5, RZ ;  /* 0x0000000502007819 */ /* 0x008fe400000006ff */
[----:B------:R-:W-:Y:S02]  /*00c0*/  SHF.R.S32.HI R2, RZ, 0x1a, R2 ;  /* 0x0000001aff027819 */ /* 0x000fe40000011402 */
[----:B------:R-:W-:-:S03]  /*00d0*/  SGXT.U32 R5, R5, 0x5 ;  /* 0x000000050505781a */ /* 0x000fc60000000000 */
[----:B------:R-:W3:Y:S01]  /*00e0*/  LDC.64 R8, c[0x0][0x228] ;  /* 0x00008a00ff087b82 */ /* 0x000ee20000000a00 */
[----:B------:R-:W-:Y:S02]  /*00f0*/  SGXT R2, R2, 0x1 ;  /* 0x000000010202781a */ /* 0x000fe40000000200 */
[----:B------:R-:W-:-:S04]  /*0100*/  LOP3.LUT R13, R0, R5, RZ, 0xfc, !PT ;  /* 0x00000005000d7212 */ /* 0x000fc800078efcff */
[----:B------:R-:W-:Y:S01]  /*0110*/  LEA.HI R2, R2, R13, RZ, 0x6 ;  /* 0x0000000d02027211 */ /* 0x000fe200078f30ff */
[----:B------:R-:W3:Y:S01]  /*0120*/  LDC.64 R14, c[0x0][0x250] ;  /* 0x00009400ff0e7b82 */ /* 0x000ee20000000a00 */
[----:B------:R-:W-:Y:S02]  /*0130*/  ISETP.GE.AND P1, PT, R13, 0x100, PT ;  /* 0x000001000d00780c */ /* 0x000fe40003f26270 */
[----:B------:R-:W-:-:S04]  /*0140*/  LOP3.LUT R2, R2, 0xffffffc0, RZ, 0xc0, !PT ;  /* 0xffffffc002027812 */ /* 0x000fc800078ec0ff */
[----:B------:R-:W-:Y:S01]  /*0150*/  IADD3 R6, R13, -R2, RZ ;  /* 0x800000020d067210 */ /* 0x000fe20007ffe0ff */
[----:B------:R-:W3:Y:S04]  /*0160*/  LDC.64 R28, c[0x0][0x248] ;  /* 0x00009200ff1c7b82 */ /* 0x000ee80000000a00 */
[----:B--2---:R-:W-:-:S04]  /*0170*/  IMAD.WIDE R16, R6, 0x4, R16 ;  /* 0x0000000406107825 */ /* 0x004fc800078e0210 */
[C---:B----4-:R-:W-:Y:S01]  /*0180*/  IMAD.WIDE R26, R6.reuse, 0x4, R26 ;  /* 0x00000004061a7825 */ /* 0x050fe200078e021a */
[----:B------:R2:W4:Y:S04]  /*0190*/  @!P1 LDG.E.EL R25, desc[UR6][R16.64] ;  /* 0x0000000610199981 */ /* 0x000528000c2e1900 */
[----:B------:R1:W4:Y:S01]  /*01a0*/  @!P1 LDG.E.EL R24, desc[UR6][R26.64] ;  /* 0x000000061a189981 */ /* 0x000322000c2e1900 */
[----:B------:R-:W-:Y:S01]  /*01b0*/  SHF.L.U32 R4, R3, 0x2, RZ ;  /* 0x0000000203047819 */ /* 0x000fe200000006ff */
[----:B-----5:R-:W-:Y:S01]  /*01c0*/  IMAD.WIDE R20, R6, 0x4, R20 ;  /* 0x0000000406147825 */ /* 0x020fe200078e0214 */
[----:B------:R-:W-:Y:S01]  /*01d0*/  MOV R7, RZ ;  /* 0x000000ff00077202 */ /* 0x000fe20000000f00 */
[----:B------:R-:W-:Y:S01]  /*01e0*/  HFMA2.MMA R2, -RZ, RZ, 0, 0 ;  /* 0x00000000ff027435 */ /* 0x000fe200000001ff */
[----:B------:R-:W-:Y:S01]  /*01f0*/  LOP3.LUT R4, R4, 0xc, RZ, 0xc0, !PT ;  /* 0x0000000c04047812 */ /* 0x000fe200078ec0ff */
[----:B--2---:R-:W2:Y:S01]  /*0200*/  LDC.64 R16, c[0x0][0x210] ;  /* 0x00008400ff107b82 */ /* 0x004ea20000000a00 */
[----:B0-----:R-:W-:Y:S01]  /*0210*/  IMAD.WIDE R18, R6, 0x4, R18 ;  /* 0x0000000406127825 */ /* 0x001fe200078e0212 */
[----:B------:R-:W-:-:S02]  /*0220*/  CS2R R22, SRZ ;  /* 0x0000000000167805 */ /* 0x000fc4000001ff00 */
[----:B------:R-:W-:Y:S01]  /*0230*/  LEA R13, R13, R4, 0x4 ;  /* 0x000000040d0d7211 */ /* 0x000fe200078e20ff */
[----:B------:R-:W-:Y:S01]  /*0240*/  HFMA2.MMA R4, -RZ, RZ, 0, 0 ;  /* 0x00000000ff047435 */ /* 0x000fe200000001ff */
[C---:B-1----:R-:W-:Y:S01]  /*0250*/  IMAD.WIDE R10, R6.reuse, 0x4, R10 ;  /* 0x00000004060a7825 */ /* 0x042fe200078e020a */
[----:B------:R0:W5:Y:S01]  /*0260*/  @!P1 LDG.E.EL R7, desc[UR6][R18.64] ;  /* 0x0000000612079981 */ /* 0x000162000c2e1900 */
[----:B------:R-:W-:Y:S02]  /*0270*/  MOV R26, RZ ;  /* 0x000000ff001a7202 */ /* 0x000fe40000000f00 */
[C---:B---3--:R-:W-:Y:S01]  /*0280*/  IMAD.WIDE R8, R6.reuse, 0x4, R8 ;  /* 0x0000000406087825 */ /* 0x048fe200078e0208 */
[----:B------:R1:W3:Y:S03]  /*0290*/  @!P1 LDG.E.EL R22, desc[UR6][R10.64] ;  /* 0x000000060a169981 */ /* 0x0002e6000c2e1900 */
[----:B------:R-:W-:Y:S01]  /*02a0*/  IMAD.WIDE R14, R6, 0x4, R14 ;  /* 0x00000004060e7825 */ /* 0x000fe200078e020e */
[----:B------:R1:W5:Y:S01]  /*02b0*/  @!P1 LDG.E.EL R4, desc[UR6][R20.64] ;  /* 0x0000000614049981 */ /* 0x000362000c2e1900 */
[----:B0-----:R-:W0:Y:S03]  /*02c0*/  LDC.64 R18, c[0x0][0x240] ;  /* 0x00009000ff127b82 */ /* 0x001e260000000a00 */
[----:B------:R1:W3:Y:S01]  /*02d0*/  @!P1 LDG.E.EL R2, desc[UR6][R8.64] ;  /* 0x0000000608029981 */ /* 0x0002e2000c2e1900 */
[----:B------:R-:W-:Y:S01]  /*02e0*/  IMAD.WIDE R28, R13, 0x4, R28 ;  /* 0x000000040d1c7825 */ /* 0x000fe200078e021c */
[----:B-1----:R-:W-:-:S02]  /*02f0*/  CS2R R10, SRZ ;  /* 0x00000000000a7805 */ /* 0x002fc4000001ff00 */
[----:B------:R1:W3:Y:S01]  /*0300*/  @!P1 LDG.E.EL R26, desc[UR6][R14.64] ;  /* 0x000000060e1a9981 */ /* 0x0002e2000c2e1900 */
[----:B------:R-:W0:Y:S01]  /*0310*/  LDC.64 R20, c[0x0][0x238] ;  /* 0x00008e00ff147b82 */ /* 0x000e220000000a00 */
[----:B------:R-:W-:Y:S01]  /*0320*/  CS2R R8, SRZ ;  /* 0x0000000000087805 */ /* 0x000fe2000001ff00 */
[----:B--2---:R-:W-:Y:S01]  /*0330*/  IMAD.WIDE R16, R13, 0x4, R16 ;  /* 0x000000040d107825 */ /* 0x004fe200078e0210 */
[----:B------:R-:W-:Y:S02]  /*0340*/  CS2R R12, SRZ ;  /* 0x00000000000c7805 */ /* 0x000fe4000001ff00 */
[----:B-1----:R-:W-:Y:S02]  /*0350*/  CS2R R14, SRZ ;  /* 0x00000000000e7805 */ /* 0x002fe4000001ff00 */
[----:B------:R-:W2:Y:S04]  /*0360*/  @!P1 LDG.E.128 R8, desc[UR6][R28.64] ;  /* 0x000000061c089981 */ /* 0x000ea8000c1e1d00 */
[----:B------:R-:W3:Y:S01]  /*0370*/  @!P1 LDG.E.128 R12, desc[UR6][R16.64] ;  /* 0x00000006100c9981 */ /* 0x000ee2000c1e1d00 */
[----:B0-----:R-:W-:-:S05]  /*0380*/  IMAD.WIDE R18, R6, 0x4, R18 ;  /* 0x0000000406127825 */ /* 0x001fca00078e0212 */
[----:B------:R-:W5:Y:S01]  /*0390*/  @!P1 LDG.E.EL R23, desc[UR6][R18.64] ;  /* 0x0000000612179981 */ /* 0x000f62000c2e1900 */
[----:B------:R-:W-:Y:S01]  /*03a0*/  IMAD.WIDE R20, R6, 0x4, R20 ;  /* 0x0000000406147825 */ /* 0x000fe200078e0214 */
[----:B------:R-:W-:-:S10]  /*03b0*/  HFMA2.MMA R6, -RZ, RZ, 0, 0 ;  /* 0x00000000ff067435 */ /* 0x000fd400000001ff */
[----:B------:R0:W5:Y:S02]  /*03c0*/  @!P1 LDG.E.EL R6, desc[UR6][R20.64] ;  /* 0x0000000614069981 */ /* 0x000164000c2e1900 */
[----:B0-----:R-:W-:Y:S01]  /*03d0*/  MOV R21, 0x3e800000 ;  /* 0x3e80000000157802 */ /* 0x001fe20000000f00 */
[----:B------:R-:W0:Y:S01]  /*03e0*/  S2UR UR5, SR_CgaCtaId ;  /* 0x00000000000579c3 */ /* 0x000e220000008800 */
[----:B------:R-:W-:Y:S02]  /*03f0*/  UMOV UR4, 0x400 ;  /* 0x0000040000047882 */ /* 0x000fe40000000000 */
[----:B0-----:R-:W-:Y:S01]  /*0400*/  UPRMT UR4, UR5, 0x654, UR4 ;  /* 0x0000065405047896 */ /* 0x001fe20008000004 */
[----:B----4-:R-:W-:-:S04]  /*0410*/  FADD R25, R25, 9.9999997473787516356e-06 ;  /* 0x3727c5ac19197421 */ /* 0x010fc80000000000 */
[----:B------:R-:W0:Y:S01]  /*0420*/  MUFU.SQRT R27, R25 ;  /* 0x00000019001b7308 */ /* 0x000e220000002000 */
[----:B------:R-:W-:-:S07]  /*0430*/  FADD R24, R24, 9.9999997473787516356e-06 ;  /* 0x3727c5ac18187421 */ /* 0x000fce0000000000 */
[----:B------:R-:W1:Y:S01]  /*0440*/  MUFU.SQRT R28, R24 ;  /* 0x00000018001c7308 */ /* 0x000e620000002000 */
[C---:B0-----:R-:W-:Y:S02]  /*0450*/  FSETP.GT.AND P0, PT, R27.reuse, 8.50705917302346158658e+37, PT ;  /* 0x7e8000001b00780b */ /* 0x041fe40003f04000 */
[----:B------:R-:W-:Y:S02]  /*0460*/  FSETP.GEU.AND P3, PT, R27, 1.175494350822287508e-38, PT ;  /* 0x008000001b00780b */ /* 0x000fe40003f6e000 */
[C---:B-1----:R-:W-:Y:S02]  /*0470*/  FSETP.GT.AND P2, PT, R28.reuse, 8.50705917302346158658e+37, PT ;  /* 0x7e8000001c00780b */ /* 0x042fe40003f44000 */
[----:B------:R-:W-:-:S07]  /*0480*/  FSETP.GEU.AND P4, PT, R28, 1.175494350822287508e-38, PT ;  /* 0x008000001c00780b */ /* 0x000fce0003f8e000 */
[----:B------:R-:W-:-:S04]  /*0490*/  @P0 FMUL R27, R27, 0.25 ;  /* 0x3e8000001b1b0820 */ /* 0x000fc80000400000 */
[----:B------:R-:W-:Y:S01]  /*04a0*/  @!P3 FMUL R27, R27, 16777216 ;  /* 0x4b8000001b1bb820 */ /* 0x000fe20000400000 */
[----:B------:R-:W-:-:S03]  /*04b0*/  @P2 FMUL R28, R28, 0.25 ;  /* 0x3e8000001c1c2820 */ /* 0x000fc60000400000 */
[----:B------:R-:W0:Y:S01]  /*04c0*/  MUFU.RCP R18, R27 ;  /* 0x0000001b00127308 */ /* 0x000e220000001000 */
[----:B------:R-:W-:Y:S01]  /*04d0*/  @!P4 FMUL R28, R28, 16777216 ;  /* 0x4b8000001c1cc820 */ /* 0x000fe20000400000 */
[----:B------:R-:W-:-:S06]  /*04e0*/  FSEL R19, R21, 1, P0 ;  /* 0x3f80000015137808 */ /* 0x000fcc0000000000 */
[----:B------:R-:W1:Y:S01]  /*04f0*/  MUFU.RCP R24, R28 ;  /* 0x0000001c00187308 */ /* 0x000e620000001000 */
[----:B------:R-:W-:Y:S01]  /*0500*/  @!P3 FMUL R19, R19, 16777216 ;  /* 0x4b8000001313b820 */ /* 0x000fe20000400000 */
[----:B------:R-:W-:Y:S02]  /*0510*/  FSEL R21, R21, 1, P2 ;  /* 0x3f80000015157808 */ /* 0x000fe40001000000 */
[----:B--2---:R-:W-:Y:S02]  /*0520*/  SEL R29, R10, RZ, !P1 ;  /* 0x000000ff0a1d7207 */ /* 0x004fe40004800000 */
[----:B------:R-:W-:Y:S01]  /*0530*/  SEL R11, R11, RZ, !P1 ;  /* 0x000000ff0b0b7207 */ /* 0x000fe20004800000 */
[----:B0-----:R-:W-:Y:S01]  /*0540*/  FMUL R18, R18, R19 ;  /* 0x0000001312127220 */ /* 0x001fe20000400000 */
[----:B------:R-:W-:Y:S01]  /*0550*/  @!P4 FMUL R21, R21, 16777216 ;  /* 0x4b8000001515c820 */ /* 0x000fe20000400000 */
[----:B------:R-:W-:Y:S02]  /*0560*/  SEL R19, R8, RZ, !P1 ;  /* 0x000000ff08137207 */ /* 0x000fe40004800000 */
[----:B------:R-:W-:Y:S01]  /*0570*/  SEL R25, R9, RZ, !P1 ;  /* 0x000000ff09197207 */ /* 0x000fe20004800000 */
[--C-:B---3--:R-:W-:Y:S01]  /*0580*/  FADD R9, R29, -R26.reuse ;  /* 0x8000001a1d097221 */ /* 0x108fe20000000000 */
[----:B------:R-:W-:Y:S01]  /*0590*/  SEL R13, R13, RZ, !P1 ;  /* 0x000000ff0d0d7207 */ /* 0x000fe20004800000 */
[--C-:B------:R-:W-:Y:S01]  /*05a0*/  FADD R11, R11, -R26.reuse ;  /* 0x8000001a0b0b7221 */ /* 0x100fe20000000000 */
[----:B-1----:R-:W-:Y:S01]  /*05b0*/  FMUL R24, R24, R21 ;  /* 0x0000001518187220 */ /* 0x002fe20000400000 */
[----:B------:R-:W-:Y:S01]  /*05c0*/  FADD R21, R19, -R26 ;  /* 0x8000001a13157221 */ /* 0x000fe20000000000 */
[----:B------:R-:W-:-:S02]  /*05d0*/  SEL R27, R14, RZ, !P1 ;  /* 0x000000ff0e1b7207 */ /* 0x000fc40004800000 */
[----:B------:R-:W-:Y:S02]  /*05e0*/  SEL R15, R15, RZ, !P1 ;  /* 0x000000ff0f0f7207 */ /* 0x000fe40004800000 */
[----:B------:R-:W-:Y:S01]  /*05f0*/  SEL R19, R12, RZ, !P1 ;  /* 0x000000ff0c137207 */ /* 0x000fe20004800000 */
[C---:B------:R-:W-:Y:S01]  /*0600*/  FMUL R14, R24.reuse, R9 ;  /* 0x00000009180e7220 */ /* 0x040fe20000400000 */
[C---:B------:R-:W-:Y:S01]  /*0610*/  FMUL R12, R24.reuse, R11 ;  /* 0x0000000b180c7220 */ /* 0x040fe20000400000 */
[--C-:B------:R-:W-:Y:S01]  /*0620*/  FADD R9, R13, R22.reuse ;  /* 0x000000160d097221 */ /* 0x100fe20000000000 */
[--C-:B------:R-:W-:Y:S01]  /*0630*/  FADD R10, R27, R22.reuse ;  /* 0x000000161b0a7221 */ /* 0x100fe20000000000 */
[--C-:B------:R-:W-:Y:S01]  /*0640*/  FADD R11, R15, R22.reuse ;  /* 0x000000160f0b7221 */ /* 0x100fe20000000000 */
[----:B------:R-:W-:Y:S01]  /*0650*/  FADD R8, R19, R22 ;  /* 0x0000001613087221 */ /* 0x000fe20000000000 */
[----:B------:R-:W-:Y:S01]  /*0660*/  FADD R25, R25, -R26 ;  /* 0x8000001a19197221 */ /* 0x000fe20000000000 */
[--C-:B------:R-:W-:Y:S01]  /*0670*/  FADD R19, R9, -R2.reuse ;  /* 0x8000000209137221 */ /* 0x100fe20000000000 */
[----:B------:R-:W-:Y:S01]  /*0680*/  FMUL R20, R24, R21 ;  /* 0x0000001518147220 */ /* 0x000fe20000400000 */
[--C-:B------:R-:W-:Y:S01]  /*0690*/  FADD R13, R10, -R2.reuse ;  /* 0x800000020a0d7221 */ /* 0x100fe20000000000 */
[--C-:B------:R-:W-:Y:S01]  /*06a0*/  FADD R15, R11, -R2.reuse ;  /* 0x800000020b0f7221 */ /* 0x100fe20000000000 */
[----:B------:R-:W-:Y:S01]  /*06b0*/  FADD R21, R8, -R2 ;  /* 0x8000000208157221 */ /* 0x000fe20000000000 */
[----:B------:R-:W-:Y:S01]  /*06c0*/  FMUL R24, R24, R25 ;  /* 0x0000001918187220 */ /* 0x000fe20000400000 */
[C---:B------:R-:W-:Y:S01]  /*06d0*/  FMUL R26, R18.reuse, R19 ;  /* 0x00000013121a7220 */ /* 0x040fe20000400000 */
[C---:B------:R-:W-:Y:S01]  /*06e0*/  FMUL R22, R18.reuse, R13 ;  /* 0x0000000d12167220 */ /* 0x040fe20000400000 */
[C---:B------:R-:W-:Y:S01]  /*06f0*/  FMUL R2, R18.reuse, R15 ;  /* 0x0000000f12027220 */ /* 0x040fe20000400000 */
[----:B------:R-:W-:Y:S01]  /*0700*/  FMUL R18, R18, R21 ;  /* 0x0000001512127220 */ /* 0x000fe20000400000 */
[----:B-----5:R-:W-:Y:S01]  /*0710*/  FFMA R15, R24, R4, R7 ;  /* 0x00000004180f7223 */ /* 0x020fe20000000007 */
[----:B------:R-:W-:Y:S01]  /*0720*/  FFMA R26, R26, R6, R23 ;  /* 0x000000061a1a7223 */ /* 0x000fe20000000017 */
[----:B------:R-:W-:Y:S01]  /*0730*/  FFMA R20, R20, R4, R7 ;  /* 0x0000000414147223 */ /* 0x000fe20000000007 */
[----:B------:R-:W-:Y:S01]  /*0740*/  FFMA R13, R18, R6, R23 ;  /* 0x00000006120d7223 */ /* 0x000fe20000000017 */
[-CC-:B------:R-:W-:Y:S01]  /*0750*/  FFMA R14, R14, R4.reuse, R7.reuse ;  /* 0x000000040e0e7223 */ /* 0x180fe20000000007 */
[----:B------:R-:W-:Y:S01]  /*0760*/  FFMA R12, R12, R4, R7 ;  /* 0x000000040c0c7223 */ /* 0x000fe20000000007 */
[-CC-:B------:R-:W-:Y:S01]  /*0770*/  FFMA R7, R22, R6.reuse, R23.reuse ;  /* 0x0000000616077223 */ /* 0x180fe20000000017 */
[----:B------:R-:W-:Y:S01]  /*0780*/  FFMA R23, R2, R6, R23 ;  /* 0x0000000602177223 */ /* 0x000fe20000000017 */
[C---:B------:R-:W-:Y:S01]  /*0790*/  FSETP.GEU.AND P3, PT, R26.reuse, -R15, PT ;  /* 0x8000000f1a00720b */ /* 0x040fe20003f6e000 */
[----:B------:R-:W-:Y:S01]  /*07a0*/  FADD R15, R26, R15 ;  /* 0x0000000f1a0f7221 */ /* 0x000fe20000000000 */
[C---:B------:R-:W-:Y:S01]  /*07b0*/  FADD R2, R20.reuse, R13 ;  /* 0x0000000d14027221 */ /* 0x040fe20000000000 */
[----:B------:R-:W-:-:S02]  /*07c0*/  FSETP.GEU.AND P2, PT, R20, -R13, PT ;  /* 0x8000000d1400720b */ /* 0x000fc40003f4e000 */
[----:B------:R-:W-:Y:S01]  /*07d0*/  FSETP.GEU.AND P0, PT, R7, -R14, PT ;  /* 0x8000000e0700720b */ /* 0x000fe20003f0e000 */
[----:B------:R-:W-:Y:S01]  /*07e0*/  FADD R7, R14, R7 ;  /* 0x000000070e077221 */ /* 0x000fe20000000000 */
[----:B------:R-:W-:Y:S02]  /*07f0*/  FSEL R15, R15, RZ, P3 ;  /* 0x000000ff0f0f7208 */ /* 0x000fe40001800000 */
[----:B------:R-:W-:Y:S02]  /*0800*/  FSEL R2, R2, RZ, P2 ;  /* 0x000000ff02027208 */ /* 0x000fe40001000000 */
[----:B------:R-:W-:Y:S01]  /*0810*/  FSETP.GEU.AND P2, PT, R23, -R12, PT ;  /* 0x8000000c1700720b */ /* 0x000fe20003f4e000 */
[----:B------:R-:W-:Y:S01]  /*0820*/  FADD R12, R12, R23 ;  /* 0x000000170c0c7221 */ /* 0x000fe20000000000 */
[----:B------:R-:W-:Y:S01]  /*0830*/  FSEL R7, R7, RZ, P0 ;  /* 0x000000ff07077208 */ /* 0x000fe20000000000 */
[----:B------:R-:W-:-:S03]  /*0840*/  FADD R2, R15, R2 ;  /* 0x000000020f027221 */ /* 0x000fc60000000000 */
[----:B------:R-:W-:Y:S01]  /*0850*/  FSEL R12, R12, RZ, P2 ;  /* 0x000000ff0c0c7208 */ /* 0x000fe20001000000 */
[----:B------:R-:W-:-:S04]  /*0860*/  FADD R7, R7, R2 ;  /* 0x0000000207077221 */ /* 0x000fc80000000000 */
[----:B------:R-:W-:-:S05]  /*0870*/  FADD R7, R12, R7 ;  /* 0x000000070c077221 */ /* 0x000fca0000000000 */
[----:B------:R-:W-:-:S05]  /*0880*/  FSEL R7, R7, RZ, !P1 ;  /* 0x000000ff07077208 */ /* 0x000fca0004800000 */
[----:B------:R-:W0:Y:S02]  /*0890*/  SHFL.BFLY PT, R2, R7, 0x2, 0x1f ;  /* 0x0c401f0007027f89 */ /* 0x000e2400000e0000 */
[----:B0-----:R-:W-:-:S05]  /*08a0*/  FADD R6, R7, R2 ;  /* 0x0000000207067221 */ /* 0x001fca0000000000 */
[----:B------:R-:W0:Y:S01]  /*08b0*/  SHFL.BFLY PT, R13, R6, 0x1, 0x1f ;  /* 0x0c201f00060d7f89 */ /* 0x000e2200000e0000 */
[----:B------:R-:W-:Y:S02]  /*08c0*/  LEA R12, R5, UR4, 0x2 ;  /* 0x00000004050c7c11 */ /* 0x000fe4000f8e10ff */
[----:B------:R-:W-:Y:S01]  /*08d0*/  LOP3.LUT R2, R3, 0x1f, RZ, 0xc0, !PT ;  /* 0x0000001f03027812 */ /* 0x000fe200078ec0ff */
[----:B------:R-:W1:Y:S01]  /*08e0*/  LDC.64 R4, c[0x0][0x218] ;  /* 0x00008600ff047b82 */ /* 0x000e620000000a00 */
[----:B0-----:R-:W-:-:S05]  /*08f0*/  FADD R13, R6, R13 ;  /* 0x0000000d060d7221 */ /* 0x001fca0000000000 */
[----:B------:R0:W-:Y:S02]  /*0900*/  STS [R12], R13 ;  /* 0x0000000d0c007388 */ /* 0x0001e40000000800 */
[----:B------:R-:W-:Y:S01]  /*0910*/  BAR.SYNC.DEFER_BLOCKING 0x0 ;  /* 0x0000000000007b1d */ /* 0x000fe20000010000 */
[----:B------:R-:W-:Y:S02]  /*0920*/  LEA R14, R2, UR4, 0x2 ;  /* 0x00000004020e7c11 */ /* 0x000fe4000f8e10ff */
[----:B------:R-:W-:Y:S02]  /*0930*/  LOP3.LUT P0, RZ, R3, 0x60, RZ, 0xc0, !PT ;  /* 0x0000006003ff7812 */ /* 0x000fe4000780c0ff */
[----:B------:R-:W-:-:S04]  /*0940*/  LOP3.LUT R3, R0, 0x1f, R3, 0xf8, !PT ;  /* 0x0000001f00037812 */ /* 0x000fc800078ef803 */
[C---:B------:R-:W-:Y:S01]  /*0950*/  ISETP.LT.AND P0, PT, R3.reuse, 0x100, !P0 ;  /* 0x000001000300780c */ /* 0x040fe20004701270 */
[----:B------:R-:W2:Y:S04]  /*0960*/  LDS R14, [R14] ;  /* 0x000000000e0e7984 */ /* 0x000ea80000000800 */
[----:B------:R0:W-:Y:S01]  /*0970*/  @!P1 STG.E.128 desc[UR6][R16.64], R8 ;  /* 0x0000000810009986 */ /* 0x0001e2000c101d06 */
[----:B-1----:R-:W-:Y:S01]  /*0980*/  IMAD.WIDE R2, R3, 0x4, R4 ;  /* 0x0000000403027825 */ /* 0x002fe200078e0204 */
[----:B------:R-:W-:Y:S06]  /*0990*/  BAR.SYNC.DEFER_BLOCKING 0x0 ;  /* 0x0000000000007b1d */ /* 0x000fec0000010000 */
[----:B0-----:R-:W-:Y:S05]  /*09a0*/  @!P0 EXIT ;  /* 0x000000000000894d */ /* 0x001fea0003800000 */
[----:B--2---:R-:W-:-:S05]  /*09b0*/  FMUL R5, R14, 0.0625 ;  /* 0x3d8000000e057820 */ /* 0x004fca0000400000 */
[----:B------:R-:W-:Y:S01]  /*09c0*/  STG.E desc[UR6][R2.64], R5 ;  /* 0x0000000502007986 */ /* 0x000fe2000c101906 */
[----:B------:R-:W-:Y:S05]  /*09d0*/  EXIT ;  /* 0x000000000000794d */ /* 0x000fea0003800000 */
.L_x_0:
[----:B------:R-:W-:-:S00]  /*09e0*/  BRA `(.L_x_0) ;  /* 0xfffffffc00fc7947 */ /* 0x000fc0000383ffff */
[----:B------:R-:W-:-:S00]  /*09f0*/  NOP ;  /* 0x0000000000007918 */ /* 0x000fc00000000000 */
        /* <DEDUP_REMOVED lines=8> */
.L_x_1:


//--------------------- .nv.global.init           --------------------------
	.section	.nv.global.init,"aw",@progbits
.nv.global.init:
	.type		_$_str,@object
	.size		_$_str,(_$_str_$_2 - _$_str)
_$_str:
        /*0000*/ 	.byte	0x5f, 0x5f, 0x43, 0x55, 0x44, 0x41, 0x5f, 0x46, 0x54, 0x5a, 0x00
	.type		_$_str_$_2,@object
	.size		_$_str_$_2,(.L_1 - _$_str_$_2)
_$_str_$_2:
        /*000b*/ 	.byte	0x5f, 0x5f, 0x43, 0x55, 0x44, 0x41, 0x5f, 0x50, 0x52, 0x45, 0x43, 0x5f, 0x53, 0x51, 0x52, 0x54
        /*001b*/ 	.byte	0x00
.L_1:


//--------------------- .nv.shared.triton_per_fused__native_batch_norm_legit_no_training_add_convolution_mean_relu_13 --------------------------
	.section	.nv.shared.triton_per_fused__native_batch_norm_legit_no_training_add_convolution_mean_relu_13,"aw",@nobits
	.sectionflags	@""
	.align	16
	.zero		1024


//--------------------- .nv.constant0.triton_per_fused__native_batch_norm_legit_no_training_add_convolution_mean_relu_13 --------------------------
	.section	.nv.constant0.triton_per_fused__native_batch_norm_legit_no_training_add_convolution_mean_relu_13,"a",@progbits
	.sectionflags	@""
	.align	4
.nv.constant0.triton_per_fused__native_batch_norm_legit_no_training_add_convolution_mean_relu_13:
	.zero		632
